//
// Generated by NVIDIA NVVM Compiler
//
// Compiler Build ID: CL-36424714
// Cuda compilation tools, release 13.0, V13.0.88
// Based on NVVM 20.0.0
//

.version 9.0
.target sm_100
.address_size 64

	// .globl	_Z4scaniPiS_
// _ZZ4scaniPiS_E6scan_v has been demoted

.visible .entry _Z4scaniPiS_(
	.param .u32 _Z4scaniPiS__param_0,
	.param .u64 .ptr .align 1 _Z4scaniPiS__param_1,
	.param .u64 .ptr .align 1 _Z4scaniPiS__param_2
)
{
	.reg .pred 	%p<30>;
	.reg .b32 	%r<73>;
	.reg .b64 	%rd<9>;
	// demoted variable
	.shared .align 4 .b8 _ZZ4scaniPiS_E6scan_v[512];
	ld.param.u64 	%rd3, [_Z4scaniPiS__param_1];
	ld.param.u64 	%rd2, [_Z4scaniPiS__param_2];
	cvta.to.global.u64 	%rd4, %rd3;
	mov.u32 	%r1, %tid.x;
	mov.u32 	%r2, %ctaid.x;
	mov.u32 	%r3, %ntid.x;
	mad.lo.s32 	%r8, %r2, %r3, %r1;
	mul.wide.s32 	%rd5, %r8, 4;
	add.s64 	%rd1, %rd4, %rd5;
	ld.global.u32 	%r9, [%rd1];
	shl.b32 	%r10, %r1, 2;
	mov.u32 	%r11, _ZZ4scaniPiS_E6scan_v;
	add.s32 	%r4, %r11, %r10;
	st.shared.u32 	[%r4], %r9;
	bar.sync 	0;
	and.b32  	%r5, %r1, 1;
	setp.eq.s32 	%p1, %r5, 0;
	@%p1 bra 	$L__BB0_2;
	ld.shared.u32 	%r12, [%r4];
	ld.shared.u32 	%r13, [%r4+-4];
	add.s32 	%r14, %r13, %r12;
	st.shared.u32 	[%r4], %r14;
$L__BB0_2:
	bar.sync 	0;
	and.b32  	%r15, %r1, 3;
	setp.ne.s32 	%p2, %r15, 3;
	@%p2 bra 	$L__BB0_4;
	ld.shared.u32 	%r16, [%r4];
	ld.shared.u32 	%r17, [%r4+-8];
	add.s32 	%r18, %r17, %r16;
	st.shared.u32 	[%r4], %r18;
$L__BB0_4:
	bar.sync 	0;
	and.b32  	%r19, %r1, 7;
	setp.ne.s32 	%p3, %r19, 7;
	@%p3 bra 	$L__BB0_6;
	ld.shared.u32 	%r20, [%r4];
	ld.shared.u32 	%r21, [%r4+-16];
	add.s32 	%r22, %r21, %r20;
	st.shared.u32 	[%r4], %r22;
$L__BB0_6:
	bar.sync 	0;
	and.b32  	%r23, %r1, 15;
	setp.ne.s32 	%p4, %r23, 15;
	@%p4 bra 	$L__BB0_8;
	ld.shared.u32 	%r24, [%r4];
	ld.shared.u32 	%r25, [%r4+-32];
	add.s32 	%r26, %r25, %r24;
	st.shared.u32 	[%r4], %r26;
$L__BB0_8:
	bar.sync 	0;
	and.b32  	%r27, %r1, 31;
	setp.ne.s32 	%p5, %r27, 31;
	@%p5 bra 	$L__BB0_10;
	ld.shared.u32 	%r28, [%r4];
	ld.shared.u32 	%r29, [%r4+-64];
	add.s32 	%r30, %r29, %r28;
	st.shared.u32 	[%r4], %r30;
$L__BB0_10:
	bar.sync 	0;
	and.b32  	%r31, %r1, 63;
	setp.ne.s32 	%p6, %r31, 63;
	@%p6 bra 	$L__BB0_12;
	ld.shared.u32 	%r32, [%r4];
	ld.shared.u32 	%r33, [%r4+-128];
	add.s32 	%r34, %r33, %r32;
	st.shared.u32 	[%r4], %r34;
$L__BB0_12:
	bar.sync 	0;
	and.b32  	%r35, %r1, 127;
	setp.ne.s32 	%p7, %r35, 127;
	@%p7 bra 	$L__BB0_14;
	ld.shared.u32 	%r36, [%r4];
	ld.shared.u32 	%r37, [%r4+-256];
	add.s32 	%r38, %r37, %r36;
	st.shared.u32 	[%r4], %r38;
$L__BB0_14:
	bar.sync 	0;
	add.s32 	%r6, %r1, 1;
	and.b32  	%r40, %r6, 127;
	setp.ne.s32 	%p8, %r40, 64;
	setp.lt.u32 	%p9, %r1, 64;
	or.pred  	%p10, %p8, %p9;
	@%p10 bra 	$L__BB0_16;
	ld.shared.u32 	%r41, [%r4];
	ld.shared.u32 	%r42, [%r4+-256];
	add.s32 	%r43, %r42, %r41;
	st.shared.u32 	[%r4], %r43;
$L__BB0_16:
	bar.sync 	0;
	and.b32  	%r44, %r6, 63;
	setp.ne.s32 	%p11, %r44, 32;
	setp.lt.u32 	%p12, %r1, 32;
	or.pred  	%p13, %p11, %p12;
	@%p13 bra 	$L__BB0_18;
	ld.shared.u32 	%r46, [%r4];
	ld.shared.u32 	%r47, [%r4+-128];
	add.s32 	%r48, %r47, %r46;
	st.shared.u32 	[%r4], %r48;
$L__BB0_18:
	bar.sync 	0;
	and.b32  	%r49, %r6, 31;
	setp.ne.s32 	%p14, %r49, 16;
	setp.lt.u32 	%p15, %r1, 16;
	or.pred  	%p16, %p14, %p15;
	@%p16 bra 	$L__BB0_20;
	ld.shared.u32 	%r51, [%r4];
	ld.shared.u32 	%r52, [%r4+-64];
	add.s32 	%r53, %r52, %r51;
	st.shared.u32 	[%r4], %r53;
$L__BB0_20:
	bar.sync 	0;
	and.b32  	%r54, %r6, 15;
	setp.ne.s32 	%p17, %r54, 8;
	setp.lt.u32 	%p18, %r1, 8;
	or.pred  	%p19, %p17, %p18;
	@%p19 bra 	$L__BB0_22;
	ld.shared.u32 	%r56, [%r4];
	ld.shared.u32 	%r57, [%r4+-32];
	add.s32 	%r58, %r57, %r56;
	st.shared.u32 	[%r4], %r58;
$L__BB0_22:
	bar.sync 	0;
	and.b32  	%r59, %r6, 7;
	setp.ne.s32 	%p20, %r59, 4;
	setp.lt.u32 	%p21, %r1, 4;
	or.pred  	%p22, %p20, %p21;
	@%p22 bra 	$L__BB0_24;
	ld.shared.u32 	%r61, [%r4];
	ld.shared.u32 	%r62, [%r4+-16];
	add.s32 	%r63, %r62, %r61;
	st.shared.u32 	[%r4], %r63;
$L__BB0_24:
	bar.sync 	0;
	and.b32  	%r64, %r6, 3;
	setp.ne.s32 	%p23, %r64, 2;
	setp.lt.u32 	%p24, %r1, 2;
	or.pred  	%p25, %p23, %p24;
	@%p25 bra 	$L__BB0_26;
	ld.shared.u32 	%r66, [%r4];
	ld.shared.u32 	%r67, [%r4+-8];
	add.s32 	%r68, %r67, %r66;
	st.shared.u32 	[%r4], %r68;
$L__BB0_26:
	setp.ne.s32 	%p26, %r5, 0;
	bar.sync 	0;
	setp.eq.s32 	%p27, %r1, 0;
	or.pred  	%p28, %p26, %p27;
	@%p28 bra 	$L__BB0_28;
	ld.shared.u32 	%r69, [%r4];
	ld.shared.u32 	%r70, [%r4+-4];
	add.s32 	%r71, %r70, %r69;
	st.shared.u32 	[%r4], %r71;
$L__BB0_28:
	bar.sync 	0;
	ld.shared.u32 	%r7, [%r4];
	st.global.u32 	[%rd1], %r7;
	add.s32 	%r72, %r3, -1;
	setp.ne.s32 	%p29, %r1, %r72;
	@%p29 bra 	$L__BB0_30;
	cvta.to.global.u64 	%rd6, %rd2;
	mul.wide.u32 	%rd7, %r2, 4;
	add.s64 	%rd8, %rd6, %rd7;
	st.global.u32 	[%rd8], %r7;
$L__BB0_30:
	ret;

}
	// .globl	_Z9propagateiPiS_
.visible .entry _Z9propagateiPiS_(
	.param .u32 _Z9propagateiPiS__param_0,
	.param .u64 .ptr .align 1 _Z9propagateiPiS__param_1,
	.param .u64 .ptr .align 1 _Z9propagateiPiS__param_2
)
{
	.reg .pred 	%p<2>;
	.reg .b32 	%r<9>;
	.reg .b64 	%rd<9>;

	ld.param.u64 	%rd1, [_Z9propagateiPiS__param_1];
	ld.param.u64 	%rd2, [_Z9propagateiPiS__param_2];
	mov.u32 	%r1, %ctaid.x;
	setp.eq.s32 	%p1, %r1, 0;
	@%p1 bra 	$L__BB1_2;
	cvta.to.global.u64 	%rd3, %rd2;
	cvta.to.global.u64 	%rd4, %rd1;
	mov.u32 	%r2, %ntid.x;
	mov.u32 	%r3, %tid.x;
	mad.lo.s32 	%r4, %r1, %r2, %r3;
	mul.wide.u32 	%rd5, %r4, 4;
	add.s64 	%rd6, %rd3, %rd5;
	ld.global.u32 	%r5, [%rd6];
	add.s32 	%r6, %r1, -1;
	mul.wide.u32 	%rd7, %r6, 4;
	add.s64 	%rd8, %rd4, %rd7;
	ld.global.u32 	%r7, [%rd8];
	add.s32 	%r8, %r7, %r5;
	st.global.u32 	[%rd6], %r8;
$L__BB1_2:
	ret;

}


// ===== COMPILED SASS (sm_100) =====

	.target	sm_100

	.elftype	@"ET_EXEC"


//--------------------- .note.nv.tkinfo           --------------------------
	.section	.note.nv.tkinfo,"",@"SHT_NOTE"
	.sectionflags	@"SHF_NOTE_NV_TKINFO"
	.tkinfo
        /*0018*/ 	.word	0x00000002
        /*0030*/ 	.string	""
        /*0030*/ 	.string	"ptxas"
        /*0030*/ 	.string	"Cuda compilation tools, release 13.0, V13.0.88"
        /*0030*/ 	.string	"Build cuda_13.0.r13.0/compiler.36424714_0"
        /*0030*/ 	.string	"-arch sm_100 -m 64 "



//--------------------- .note.nv.cuinfo           --------------------------
	.section	.note.nv.cuinfo,"",@"SHT_NOTE"
	.sectionflags	@"SHF_NOTE_NV_CUINFO"
        /*0018*/ 	.short	0x0002
        /*001a*/ 	.short	0x0064
        /*001c*/ 	.short	0x0082
	.zero		2


//--------------------- .nv.info                  --------------------------
	.section	.nv.info,"",@"SHT_CUDA_INFO"
	.align	4


	//----- nvinfo : EIATTR_REGCOUNT
	.align		4
        /*0000*/ 	.byte	0x04, 0x2f
        /*0002*/ 	.short	(.L_1 - .L_0)
	.align		4
.L_0:
        /*0004*/ 	.word	index@(_Z4scaniPiS_)
        /*0008*/ 	.word	0x0000000e


	//----- nvinfo : EIATTR_FRAME_SIZE
	.align		4
.L_1:
        /*000c*/ 	.byte	0x04, 0x11
        /*000e*/ 	.short	(.L_3 - .L_2)
	.align		4
.L_2:
        /*0010*/ 	.word	index@(_Z4scaniPiS_)
        /*0014*/ 	.word	0x00000000


	//----- nvinfo : EIATTR_REGCOUNT
	.align		4
.L_3:
        /*0018*/ 	.byte	0x04, 0x2f
        /*001a*/ 	.short	(.L_5 - .L_4)
	.align		4
.L_4:
        /*001c*/ 	.word	index@(_Z9propagateiPiS_)
        /*0020*/ 	.word	0x0000000c


	//----- nvinfo : EIATTR_FRAME_SIZE
	.align		4
.L_5:
        /*0024*/ 	.byte	0x04, 0x11
        /*0026*/ 	.short	(.L_7 - .L_6)
	.align		4
.L_6:
        /*0028*/ 	.word	index@(_Z9propagateiPiS_)
        /*002c*/ 	.word	0x00000000


	//----- nvinfo : EIATTR_MIN_STACK_SIZE
	.align		4
.L_7:
        /*0030*/ 	.byte	0x04, 0x12
        /*0032*/ 	.short	(.L_9 - .L_8)
	.align		4
.L_8:
        /*0034*/ 	.word	index@(_Z9propagateiPiS_)
        /*0038*/ 	.word	0x00000000


	//----- nvinfo : EIATTR_MIN_STACK_SIZE
	.align		4
.L_9:
        /*003c*/ 	.byte	0x04, 0x12
        /*003e*/ 	.short	(.L_11 - .L_10)
	.align		4
.L_10:
        /*0040*/ 	.word	index@(_Z4scaniPiS_)
        /*0044*/ 	.word	0x00000000
.L_11:


//--------------------- .nv.compat                --------------------------
	.section	.nv.compat,"",@"SHT_CUDA_COMPAT_INFO"
	.align	4
        /*0000*/ 	.byte	0x02, 0x09, 0x00, 0x00, 0x02, 0x02, 0x01, 0x00, 0x02, 0x05, 0x05, 0x00, 0x03, 0x07, 0x01, 0x01
        /*0010*/ 	.byte	0x02, 0x03, 0x00, 0x00, 0x02, 0x06, 0x01, 0x00, 0x04, 0x0b, 0x08, 0x00, 0x09, 0x00, 0x00, 0x00
        /*0020*/ 	.byte	0x00, 0x00, 0x00, 0x00


//--------------------- .nv.info._Z9propagateiPiS_ --------------------------
	.section	.nv.info._Z9propagateiPiS_,"",@"SHT_CUDA_INFO"
	.sectionflags	@""
	.align	4


	//----- nvinfo : EIATTR_CUDA_API_VERSION
	.align		4
        /*0000*/ 	.byte	0x04, 0x37
        /*0002*/ 	.short	(.L_13 - .L_12)
.L_12:
        /*0004*/ 	.word	0x00000082


	//----- nvinfo : EIATTR_KPARAM_INFO
	.align		4
.L_13:
        /*0008*/ 	.byte	0x04, 0x17
        /*000a*/ 	.short	(.L_15 - .L_14)
.L_14:
        /*000c*/ 	.word	0x00000000
        /*0010*/ 	.short	0x0002
        /*0012*/ 	.short	0x0010
        /*0014*/ 	.byte	0x00, 0xf5, 0x21, 0x00


	//----- nvinfo : EIATTR_KPARAM_INFO
	.align		4
.L_15:
        /*0018*/ 	.byte	0x04, 0x17
        /*001a*/ 	.short	(.L_17 - .L_16)
.L_16:
        /*001c*/ 	.word	0x00000000
        /*0020*/ 	.short	0x0001
        /*0022*/ 	.short	0x0008
        /*0024*/ 	.byte	0x00, 0xf5, 0x21, 0x00


	//----- nvinfo : EIATTR_KPARAM_INFO
	.align		4
.L_17:
        /*0028*/ 	.byte	0x04, 0x17
        /*002a*/ 	.short	(.L_19 - .L_18)
.L_18:
        /*002c*/ 	.word	0x00000000
        /*0030*/ 	.short	0x0000
        /*0032*/ 	.short	0x0000
        /*0034*/ 	.byte	0x00, 0xf0, 0x11, 0x00


	//----- nvinfo : EIATTR_SPARSE_MMA_MASK
	.align		4
.L_19:
        /*0038*/ 	.byte	0x03, 0x50
        /*003a*/ 	.short	0x0000


	//----- nvinfo : EIATTR_MAXREG_COUNT
	.align		4
        /*003c*/ 	.byte	0x03, 0x1b
        /*003e*/ 	.short	0x00ff


	//----- nvinfo : EIATTR_MERCURY_ISA_VERSION
	.align		4
        /*0040*/ 	.byte	0x03, 0x5f
        /*0042*/ 	.short	0x0101


	//----- nvinfo : EIATTR_VRC_CTA_INIT_COUNT
	.align		4
        /*0044*/ 	.byte	0x02, 0x4a
	.zero		1
	.zero		1


	//----- nvinfo : EIATTR_EXIT_INSTR_OFFSETS
	.align		4
        /*0048*/ 	.byte	0x04, 0x1c
        /*004a*/ 	.short	(.L_21 - .L_20)


	//   ....[0]....
.L_20:
        /*004c*/ 	.word	0x00000030


	//   ....[1]....
        /*0050*/ 	.word	0x00000110


	//----- nvinfo : EIATTR_CBANK_PARAM_SIZE
	.align		4
.L_21:
        /*0054*/ 	.byte	0x03, 0x19
        /*0056*/ 	.short	0x0018


	//----- nvinfo : EIATTR_PARAM_CBANK
	.align		4
        /*0058*/ 	.byte	0x04, 0x0a
        /*005a*/ 	.short	(.L_23 - .L_22)
	.align		4
.L_22:
        /*005c*/ 	.word	index@(.nv.constant0._Z9propagateiPiS_)
        /*0060*/ 	.short	0x0380
        /*0062*/ 	.short	0x0018


	//----- nvinfo : EIATTR_SW_WAR
	.align		4
.L_23:
        /*0064*/ 	.byte	0x04, 0x36
        /*0066*/ 	.short	(.L_25 - .L_24)
.L_24:
        /*0068*/ 	.word	0x00000008
.L_25:


//--------------------- .nv.info._Z4scaniPiS_     --------------------------
	.section	.nv.info._Z4scaniPiS_,"",@"SHT_CUDA_INFO"
	.sectionflags	@""
	.align	4


	//----- nvinfo : EIATTR_CUDA_API_VERSION
	.align		4
        /*0000*/ 	.byte	0x04, 0x37
        /*0002*/ 	.short	(.L_27 - .L_26)
.L_26:
        /*0004*/ 	.word	0x00000082


	//----- nvinfo : EIATTR_KPARAM_INFO
	.align		4
.L_27:
        /*0008*/ 	.byte	0x04, 0x17
        /*000a*/ 	.short	(.L_29 - .L_28)
.L_28:
        /*000c*/ 	.word	0x00000000
        /*0010*/ 	.short	0x0002
        /*0012*/ 	.short	0x0010
        /*0014*/ 	.byte	0x00, 0xf5, 0x21, 0x00


	//----- nvinfo : EIATTR_KPARAM_INFO
	.align		4
.L_29:
        /*0018*/ 	.byte	0x04, 0x17
        /*001a*/ 	.short	(.L_31 - .L_30)
.L_30:
        /*001c*/ 	.word	0x00000000
        /*0020*/ 	.short	0x0001
        /*0022*/ 	.short	0x0008
        /*0024*/ 	.byte	0x00, 0xf5, 0x21, 0x00


	//----- nvinfo : EIATTR_KPARAM_INFO
	.align		4
.L_31:
        /*0028*/ 	.byte	0x04, 0x17
        /*002a*/ 	.short	(.L_33 - .L_32)
.L_32:
        /*002c*/ 	.word	0x00000000
        /*0030*/ 	.short	0x0000
        /*0032*/ 	.short	0x0000
        /*0034*/ 	.byte	0x00, 0xf0, 0x11, 0x00


	//----- nvinfo : EIATTR_SPARSE_MMA_MASK
	.align		4
.L_33:
        /*0038*/ 	.byte	0x03, 0x50
        /*003a*/ 	.short	0x0000


	//----- nvinfo : EIATTR_MAXREG_COUNT
	.align		4
        /*003c*/ 	.byte	0x03, 0x1b
        /*003e*/ 	.short	0x00ff


	//----- nvinfo : EIATTR_NUM_BARRIERS
	.align		4
        /*0040*/ 	.byte	0x02, 0x4c
        /*0042*/ 	.byte	0x01
	.zero		1


	//----- nvinfo : EIATTR_MERCURY_ISA_VERSION
	.align		4
        /*0044*/ 	.byte	0x03, 0x5f
        /*0046*/ 	.short	0x0101


	//----- nvinfo : EIATTR_VRC_CTA_INIT_COUNT
	.align		4
        /*0048*/ 	.byte	0x02, 0x4a
	.zero		1
	.zero		1


	//----- nvinfo : EIATTR_EXIT_INSTR_OFFSETS
	.align		4
        /*004c*/ 	.byte	0x04, 0x1c
        /*004e*/ 	.short	(.L_35 - .L_34)


	//   ....[0]....
.L_34:
        /*0050*/ 	.word	0x000007b0


	//   ....[1]....
        /*0054*/ 	.word	0x000007f0


	//----- nvinfo : EIATTR_CBANK_PARAM_SIZE
	.align		4
.L_35:
        /*0058*/ 	.byte	0x03, 0x19
        /*005a*/ 	.short	0x0018


	//----- nvinfo : EIATTR_PARAM_CBANK
	.align		4
        /*005c*/ 	.byte	0x04, 0x0a
        /*005e*/ 	.short	(.L_37 - .L_36)
	.align		4
.L_36:
        /*0060*/ 	.word	index@(.nv.constant0._Z4scaniPiS_)
        /*0064*/ 	.short	0x0380
        /*0066*/ 	.short	0x0018


	//----- nvinfo : EIATTR_SW_WAR
	.align		4
.L_37:
        /*0068*/ 	.byte	0x04, 0x36
        /*006a*/ 	.short	(.L_39 - .L_38)
.L_38:
        /*006c*/ 	.word	0x00000008
.L_39:


//--------------------- .nv.callgraph             --------------------------
	.section	.nv.callgraph,"",@"SHT_CUDA_CALLGRAPH"
	.align	4
	.sectionentsize	8
	.align		4
        /*0000*/ 	.word	0x00000000
	.align		4
        /*0004*/ 	.word	0xffffffff
	.align		4
        /*0008*/ 	.word	0x00000000
	.align		4
        /*000c*/ 	.word	0xfffffffe
	.align		4
        /*0010*/ 	.word	0x00000000
	.align		4
        /*0014*/ 	.word	0xfffffffd
	.align		4
        /*0018*/ 	.word	0x00000000
	.align		4
        /*001c*/ 	.word	0xfffffffc


//--------------------- .text._Z9propagateiPiS_   --------------------------
	.section	.text._Z9propagateiPiS_,"ax",@progbits
	.align	128
        .global         _Z9propagateiPiS_
        .type           _Z9propagateiPiS_,@function
        .size           _Z9propagateiPiS_,(.L_x_2 - _Z9propagateiPiS_)
        .other          _Z9propagateiPiS_,@"STO_CUDA_ENTRY STV_DEFAULT"
_Z9propagateiPiS_:
.text._Z9propagateiPiS_:
[----:B------:R-:W-:Y:S01]  /*0000*/  LDC R1, c[0x0][0x37c] ;  /* 0x0000df00ff017b82 */ /* 0x000fe20000000800 */
[----:B------:R-:W0:Y:S02]  /*0010*/  S2R R7, SR_CTAID.X ;  /* 0x0000000000077919 */ /* 0x000e240000002500 */
[----:B0-----:R-:W-:-:S13]  /*0020*/  ISETP.NE.AND P0, PT, R7, RZ, PT ;  /* 0x000000ff0700720c */ /* 0x001fda0003f05270 */
[----:B------:R-:W-:Y:S05]  /*0030*/  @!P0 EXIT ;  /* 0x000000000000894d */ /* 0x000fea0003800000 */
[----:B------:R-:W0:Y:S01]  /*0040*/  S2R R0, SR_TID.X ;  /* 0x0000000000007919 */ /* 0x000e220000002100 */
[----:B------:R-:W1:Y:S01]  /*0050*/  LDC.64 R4, c[0x0][0x388] ;  /* 0x0000e200ff047b82 */ /* 0x000e620000000a00 */
[----:B------:R-:W0:Y:S01]  /*0060*/  LDCU UR6, c[0x0][0x360] ;  /* 0x00006c00ff0677ac */ /* 0x000e220008000800 */
[----:B------:R-:W-:Y:S01]  /*0070*/  IADD3 R9, PT, PT, R7, -0x1, RZ ;  /* 0xffffffff07097810 */ /* 0x000fe20007ffe0ff */
[----:B------:R-:W2:Y:S05]  /*0080*/  LDCU.64 UR4, c[0x0][0x358] ;  /* 0x00006b00ff0477ac */ /* 0x000eaa0008000a00 */
[----:B------:R-:W3:Y:S01]  /*0090*/  LDC.64 R2, c[0x0][0x390] ;  /* 0x0000e400ff027b82 */ /* 0x000ee20000000a00 */
[----:B-1----:R-:W-:-:S06]  /*00a0*/  IMAD.WIDE.U32 R4, R9, 0x4, R4 ;  /* 0x0000000409047825 */ /* 0x002fcc00078e0004 */
[----:B--2---:R-:W2:Y:S01]  /*00b0*/  LDG.E R5, desc[UR4][R4.64] ;  /* 0x0000000404057981 */ /* 0x004ea2000c1e1900 */
[----:B0-----:R-:W-:-:S04]  /*00c0*/  IMAD R7, R7, UR6, R0 ;  /* 0x0000000607077c24 */ /* 0x001fc8000f8e0200 */
[----:B---3--:R-:W-:-:S05]  /*00d0*/  IMAD.WIDE.U32 R2, R7, 0x4, R2 ;  /* 0x0000000407027825 */ /* 0x008fca00078e0002 */
[----:B------:R-:W2:Y:S02]  /*00e0*/  LDG.E R0, desc[UR4][R2.64] ;  /* 0x0000000402007981 */ /* 0x000ea4000c1e1900 */
[----:B--2---:R-:W-:-:S05]  /*00f0*/  IADD3 R7, PT, PT, R0, R5, RZ ;  /* 0x0000000500077210 */ /* 0x004fca0007ffe0ff */
[----:B------:R-:W-:Y:S01]  /*0100*/  STG.E desc[UR4][R2.64], R7 ;  /* 0x0000000702007986 */ /* 0x000fe2000c101904 */
[----:B------:R-:W-:Y:S05]  /*0110*/  EXIT ;  /* 0x000000000000794d */ /* 0x000fea0003800000 */
.L_x_0:
[----:B------:R-:W-:-:S00]  /*0120*/  BRA `(.L_x_0) ;  /* 0xfffffffc00fc7947 */ /* 0x000fc0000383ffff */
[----:B------:R-:W-:-:S00]  /*0130*/  NOP ;  /* 0x0000000000007918 */ /* 0x000fc00000000000 */
        /* <DEDUP_REMOVED lines=12> */
.L_x_2:


//--------------------- .text._Z4scaniPiS_        --------------------------
	.section	.text._Z4scaniPiS_,"ax",@progbits
	.align	128
        .global         _Z4scaniPiS_
        .type           _Z4scaniPiS_,@function
        .size           _Z4scaniPiS_,(.L_x_3 - _Z4scaniPiS_)
        .other          _Z4scaniPiS_,@"STO_CUDA_ENTRY STV_DEFAULT"
_Z4scaniPiS_:
.text._Z4scaniPiS_:
[----:B------:R-:W-:Y:S01]  /*0000*/  LDC R1, c[0x0][0x37c] ;  /* 0x0000df00ff017b82 */ /* 0x000fe20000000800 */
[----:B------:R-:W0:Y:S07]  /*0010*/  S2R R5, SR_TID.X ;  /* 0x0000000000057919 */ /* 0x000e2e0000002100 */
[----:B------:R-:W1:Y:S01]  /*0020*/  LDC.64 R2, c[0x0][0x388] ;  /* 0x0000e200ff027b82 */ /* 0x000e620000000a00 */
[----:B------:R-:W0:Y:S01]  /*0030*/  LDCU UR6, c[0x0][0x360] ;  /* 0x00006c00ff0677ac */ /* 0x000e220008000800 */
[----:B------:R-:W0:Y:S01]  /*0040*/  S2R R0, SR_CTAID.X ;  /* 0x0000000000007919 */ /* 0x000e220000002500 */
[----:B------:R-:W2:Y:S01]  /*0050*/  LDCU.64 UR8, c[0x0][0x358] ;  /* 0x00006b00ff0877ac */ /* 0x000ea20008000a00 */
[----:B0-----:R-:W-:-:S04]  /*0060*/  IMAD R7, R0, UR6, R5 ;  /* 0x0000000600077c24 */ /* 0x001fc8000f8e0205 */
[----:B-1----:R-:W-:-:S05]  /*0070*/  IMAD.WIDE R2, R7, 0x4, R2 ;  /* 0x0000000407027825 */ /* 0x002fca00078e0202 */
[----:B--2---:R-:W2:Y:S01]  /*0080*/  LDG.E R7, desc[UR8][R2.64] ;  /* 0x0000000802077981 */ /* 0x004ea2000c1e1900 */
[----:B------:R-:W0:Y:S01]  /*0090*/  S2UR UR5, SR_CgaCtaId ;  /* 0x00000000000579c3 */ /* 0x000e220000008800 */
[----:B------:R-:W-:Y:S01]  /*00a0*/  UMOV UR4, 0x400 ;  /* 0x0000040000047882 */ /* 0x000fe20000000000 */
[C---:B------:R-:W-:Y:S02]  /*00b0*/  LOP3.LUT P0, R6, R5.reuse, 0x1, RZ, 0xc0, !PT ;  /* 0x0000000105067812 */ /* 0x040fe4000780c0ff */
[----:B------:R-:W-:-:S04]  /*00c0*/  LOP3.LUT R10, R5, 0x3, RZ, 0xc0, !PT ;  /* 0x00000003050a7812 */ /* 0x000fc800078ec0ff */
[----:B------:R-:W-:Y:S02]  /*00d0*/  ISETP.NE.AND P1, PT, R10, 0x3, PT ;  /* 0x000000030a00780c */ /* 0x000fe40003f25270 */
[----:B------:R-:W-:Y:S01]  /*00e0*/  LOP3.LUT R10, R5, 0x1f, RZ, 0xc0, !PT ;  /* 0x0000001f050a7812 */ /* 0x000fe200078ec0ff */
[----:B0-----:R-:W-:-:S06]  /*00f0*/  ULEA UR4, UR5, UR4, 0x18 ;  /* 0x0000000405047291 */ /* 0x001fcc000f8ec0ff */
[----:B------:R-:W-:Y:S01]  /*0100*/  LEA R4, R5, UR4, 0x2 ;  /* 0x0000000405047c11 */ /* 0x000fe2000f8e10ff */
[----:B------:R-:W-:-:S04]  /*0110*/  UIADD3 UR4, UPT, UPT, UR6, -0x1, URZ ;  /* 0xffffffff06047890 */ /* 0x000fc8000fffe0ff */
[----:B--2---:R0:W-:Y:S01]  /*0120*/  STS [R4], R7 ;  /* 0x0000000704007388 */ /* 0x0041e20000000800 */
[----:B------:R-:W-:Y:S01]  /*0130*/  BAR.SYNC.DEFER_BLOCKING 0x0 ;  /* 0x0000000000007b1d */ /* 0x000fe20000010000 */
[----:B0-----:R-:W-:-:S05]  /*0140*/  LOP3.LUT R7, R5, 0x7, RZ, 0xc0, !PT ;  /* 0x0000000705077812 */ /* 0x001fca00078ec0ff */
[----:B------:R-:W-:Y:S04]  /*0150*/  @P0 LDS R8, [R4] ;  /* 0x0000000004080984 */ /* 0x000fe80000000800 */
[----:B------:R-:W0:Y:S02]  /*0160*/  @P0 LDS R9, [R4+-0x4] ;  /* 0xfffffc0004090984 */ /* 0x000e240000000800 */
[----:B0-----:R-:W-:-:S05]  /*0170*/  @P0 IMAD.IADD R9, R8, 0x1, R9 ;  /* 0x0000000108090824 */ /* 0x001fca00078e0209 */
[----:B------:R0:W-:Y:S01]  /*0180*/  @P0 STS [R4], R9 ;  /* 0x0000000904000388 */ /* 0x0001e20000000800 */
[----:B------:R-:W-:Y:S01]  /*0190*/  BAR.SYNC.DEFER_BLOCKING 0x0 ;  /* 0x0000000000007b1d */ /* 0x000fe20000010000 */
[----:B------:R-:W-:Y:S02]  /*01a0*/  ISETP.NE.AND P0, PT, R7, 0x7, PT ;  /* 0x000000070700780c */ /* 0x000fe40003f05270 */
[----:B0-----:R-:W-:-:S03]  /*01b0*/  LOP3.LUT R9, R5, 0xf, RZ, 0xc0, !PT ;  /* 0x0000000f05097812 */ /* 0x001fc600078ec0ff */
[----:B------:R-:W-:Y:S04]  /*01c0*/  @!P1 LDS R8, [R4] ;  /* 0x0000000004089984 */ /* 0x000fe80000000800 */
[----:B------:R-:W0:Y:S02]  /*01d0*/  @!P1 LDS R11, [R4+-0x8] ;  /* 0xfffff800040b9984 */ /* 0x000e240000000800 */
[----:B0-----:R-:W-:-:S05]  /*01e0*/  @!P1 IMAD.IADD R11, R8, 0x1, R11 ;  /* 0x00000001080b9824 */ /* 0x001fca00078e020b */
[----:B------:R-:W-:Y:S01]  /*01f0*/  @!P1 STS [R4], R11 ;  /* 0x0000000b04009388 */ /* 0x000fe20000000800 */
[----:B------:R-:W-:Y:S01]  /*0200*/  BAR.SYNC.DEFER_BLOCKING 0x0 ;  /* 0x0000000000007b1d */ /* 0x000fe20000010000 */
[----:B------:R-:W-:-:S05]  /*0210*/  ISETP.NE.AND P1, PT, R9, 0xf, PT ;  /* 0x0000000f0900780c */ /* 0x000fca0003f25270 */
[----:B------:R-:W-:Y:S04]  /*0220*/  @!P0 LDS R7, [R4] ;  /* 0x0000000004078984 */ /* 0x000fe80000000800 */
[----:B------:R-:W0:Y:S02]  /*0230*/  @!P0 LDS R8, [R4+-0x10] ;  /* 0xfffff00004088984 */ /* 0x000e240000000800 */
[----:B0-----:R-:W-:-:S05]  /*0240*/  @!P0 IMAD.IADD R7, R7, 0x1, R8 ;  /* 0x0000000107078824 */ /* 0x001fca00078e0208 */
[----:B------:R0:W-:Y:S01]  /*0250*/  @!P0 STS [R4], R7 ;  /* 0x0000000704008388 */ /* 0x0001e20000000800 */
[----:B------:R-:W-:Y:S01]  /*0260*/  BAR.SYNC.DEFER_BLOCKING 0x0 ;  /* 0x0000000000007b1d */ /* 0x000fe20000010000 */
[----:B------:R-:W-:Y:S01]  /*0270*/  ISETP.NE.AND P0, PT, R10, 0x1f, PT ;  /* 0x0000001f0a00780c */ /* 0x000fe20003f05270 */
[C---:B------:R-:W-:Y:S01]  /*0280*/  VIADD R10, R5.reuse, 0x1 ;  /* 0x00000001050a7836 */ /* 0x040fe20000000000 */
[----:B0-----:R-:W-:-:S03]  /*0290*/  LOP3.LUT R7, R5, 0x3f, RZ, 0xc0, !PT ;  /* 0x0000003f05077812 */ /* 0x001fc600078ec0ff */
[----:B------:R-:W-:Y:S04]  /*02a0*/  @!P1 LDS R8, [R4] ;  /* 0x0000000004089984 */ /* 0x000fe80000000800 */
[----:B------:R-:W0:Y:S02]  /*02b0*/  @!P1 LDS R9, [R4+-0x20] ;  /* 0xffffe00004099984 */ /* 0x000e240000000800 */
[----:B0-----:R-:W-:-:S05]  /*02c0*/  @!P1 IMAD.IADD R9, R8, 0x1, R9 ;  /* 0x0000000108099824 */ /* 0x001fca00078e0209 */
[----:B------:R0:W-:Y:S01]  /*02d0*/  @!P1 STS [R4], R9 ;  /* 0x0000000904009388 */ /* 0x0001e20000000800 */
[----:B------:R-:W-:Y:S01]  /*02e0*/  BAR.SYNC.DEFER_BLOCKING 0x0 ;  /* 0x0000000000007b1d */ /* 0x000fe20000010000 */
[----:B------:R-:W-:Y:S02]  /*02f0*/  ISETP.NE.AND P1, PT, R7, 0x3f, PT ;  /* 0x0000003f0700780c */ /* 0x000fe40003f25270 */
        /* <DEDUP_REMOVED lines=13> */
[----:B------:R-:W-:-:S04]  /*03d0*/  ISETP.GE.U32.AND P1, PT, R5, 0x40, PT ;  /* 0x000000400500780c */ /* 0x000fc80003f26070 */
[----:B------:R-:W-:Y:S02]  /*03e0*/  ISETP.NE.OR P1, PT, R11, 0x40, !P1 ;  /* 0x000000400b00780c */ /* 0x000fe40004f25670 */
[----:B------:R-:W-:Y:S01]  /*03f0*/  LOP3.LUT R11, R10, 0x3f, RZ, 0xc0, !PT ;  /* 0x0000003f0a0b7812 */ /* 0x000fe200078ec0ff */
        /* <DEDUP_REMOVED lines=23> */
[C---:B------:R-:W-:Y:S02]  /*0570*/  LOP3.LUT R11, R10.reuse, 0x7, RZ, 0xc0, !PT ;  /* 0x000000070a0b7812 */ /* 0x040fe400078ec0ff */
[----:B------:R-:W-:Y:S01]  /*0580*/  LOP3.LUT R10, R10, 0x3, RZ, 0xc0, !PT ;  /* 0x000000030a0a7812 */ /* 0x000fe200078ec0ff */
[----:B------:R-:W-:Y:S04]  /*0590*/  @!P1 LDS R8, [R4] ;  /* 0x0000000004089984 */ /* 0x000fe80000000800 */
[----:B------:R-:W0:Y:S02]  /*05a0*/  @!P1 LDS R7, [R4+-0x40] ;  /* 0xffffc00004079984 */ /* 0x000e240000000800 */
[----:B0-----:R-:W-:-:S05]  /*05b0*/  @!P1 IMAD.IADD R7, R8, 0x1, R7 ;  /* 0x0000000108079824 */ /* 0x001fca00078e0207 */
[----:B------:R-:W-:Y:S01]  /*05c0*/  @!P1 STS [R4], R7 ;  /* 0x0000000704009388 */ /* 0x000fe20000000800 */
[----:B------:R-:W-:Y:S01]  /*05d0*/  BAR.SYNC.DEFER_BLOCKING 0x0 ;  /* 0x0000000000007b1d */ /* 0x000fe20000010000 */
[----:B------:R-:W-:-:S04]  /*05e0*/  ISETP.GE.U32.AND P1, PT, R5, 0x4, PT ;  /* 0x000000040500780c */ /* 0x000fc80003f26070 */
[----:B------:R-:W-:Y:S01]  /*05f0*/  ISETP.NE.OR P1, PT, R11, 0x4, !P1 ;  /* 0x000000040b00780c */ /* 0x000fe20004f25670 */
        /* <DEDUP_REMOVED lines=12> */
[----:B------:R-:W-:-:S04]  /*06c0*/  ISETP.NE.AND P1, PT, R5, RZ, PT ;  /* 0x000000ff0500720c */ /* 0x000fc80003f25270 */
[----:B------:R-:W-:Y:S01]  /*06d0*/  ISETP.NE.OR P1, PT, R6, RZ, !P1 ;  /* 0x000000ff0600720c */ /* 0x000fe20004f25670 */
[----:B------:R-:W-:Y:S04]  /*06e0*/  @!P0 LDS R8, [R4] ;  /* 0x0000000004088984 */ /* 0x000fe80000000800 */
[----:B------:R-:W0:Y:S02]  /*06f0*/  @!P0 LDS R9, [R4+-0x8] ;  /* 0xfffff80004098984 */ /* 0x000e240000000800 */
[----:B0-----:R-:W-:-:S05]  /*0700*/  @!P0 IMAD.IADD R9, R8, 0x1, R9 ;  /* 0x0000000108098824 */ /* 0x001fca00078e0209 */
[----:B------:R-:W-:Y:S01]  /*0710*/  @!P0 STS [R4], R9 ;  /* 0x0000000904008388 */ /* 0x000fe20000000800 */
[----:B------:R-:W-:Y:S01]  /*0720*/  BAR.SYNC.DEFER_BLOCKING 0x0 ;  /* 0x0000000000007b1d */ /* 0x000fe20000010000 */
[----:B------:R-:W-:-:S05]  /*0730*/  ISETP.NE.AND P0, PT, R5, UR4, PT ;  /* 0x0000000405007c0c */ /* 0x000fca000bf05270 */
[----:B------:R-:W-:Y:S04]  /*0740*/  @!P1 LDS R6, [R4] ;  /* 0x0000000004069984 */ /* 0x000fe80000000800 */
[----:B------:R-:W0:Y:S02]  /*0750*/  @!P1 LDS R11, [R4+-0x4] ;  /* 0xfffffc00040b9984 */ /* 0x000e240000000800 */
[----:B0-----:R-:W-:-:S05]  /*0760*/  @!P1 IMAD.IADD R11, R6, 0x1, R11 ;  /* 0x00000001060b9824 */ /* 0x001fca00078e020b */
[----:B------:R-:W-:Y:S01]  /*0770*/  @!P1 STS [R4], R11 ;  /* 0x0000000b04009388 */ /* 0x000fe20000000800 */
[----:B------:R-:W-:Y:S06]  /*0780*/  BAR.SYNC.DEFER_BLOCKING 0x0 ;  /* 0x0000000000007b1d */ /* 0x000fec0000010000 */
[----:B------:R-:W0:Y:S04]  /*0790*/  LDS R7, [R4] ;  /* 0x0000000004077984 */ /* 0x000e280000000800 */
[----:B0-----:R0:W-:Y:S01]  /*07a0*/  STG.E desc[UR8][R2.64], R7 ;  /* 0x0000000702007986 */ /* 0x0011e2000c101908 */
[----:B------:R-:W-:Y:S05]  /*07b0*/  @P0 EXIT ;  /* 0x000000000000094d */ /* 0x000fea0003800000 */
[----:B0-----:R-:W0:Y:S02]  /*07c0*/  LDC.64 R2, c[0x0][0x390] ;  /* 0x0000e400ff027b82 */ /* 0x001e240000000a00 */
[----:B0-----:R-:W-:-:S05]  /*07d0*/  IMAD.WIDE.U32 R2, R0, 0x4, R2 ;  /* 0x0000000400027825 */ /* 0x001fca00078e0002 */
[----:B------:R-:W-:Y:S01]  /*07e0*/  STG.E desc[UR8][R2.64], R7 ;  /* 0x0000000702007986 */ /* 0x000fe2000c101908 */
[----:B------:R-:W-:Y:S05]  /*07f0*/  EXIT ;  /* 0x000000000000794d */ /* 0x000fea0003800000 */
.L_x_1:
        /* <DEDUP_REMOVED lines=16> */
.L_x_3:


//--------------------- .nv.shared.reserved.0     --------------------------
	.section	.nv.shared.reserved.0,"aw",@nobits
	.weak		__nv_reservedSMEM_offset_0_alias
	.size		__nv_reservedSMEM_offset_0_alias, 0, 64
	.other		__nv_reservedSMEM_offset_0_alias,@"STO_CUDA_RESERVED_SHARED STV_DEFAULT"
__nv_reservedSMEM_offset_0_alias:
	.zero		0
	.zero		64


//--------------------- .nv.shared._Z4scaniPiS_   --------------------------
	.section	.nv.shared._Z4scaniPiS_,"aw",@nobits
	.sectionflags	@""
	.align	4
.nv.shared._Z4scaniPiS_:
	.zero		1536


//--------------------- .nv.constant0._Z9propagateiPiS_ --------------------------
	.section	.nv.constant0._Z9propagateiPiS_,"a",@progbits
	.sectionflags	@""
	.align	4
.nv.constant0._Z9propagateiPiS_:
	.zero		920


//--------------------- .nv.constant0._Z4scaniPiS_ --------------------------
	.section	.nv.constant0._Z4scaniPiS_,"a",@progbits
	.sectionflags	@""
	.align	4
.nv.constant0._Z4scaniPiS_:
	.zero		920


//--------------------- SYMBOLS --------------------------

	.type		.nv.reservedSmem.offset0,@object
	.size		.nv.reservedSmem.offset0,0x4
	.type		.nv.reservedSmem.cap,@object
	.size		.nv.reservedSmem.cap,0x4
